//
// Generated by NVIDIA NVVM Compiler
//
// Compiler Build ID: CL-36424714
// Cuda compilation tools, release 13.0, V13.0.88
// Based on NVVM 20.0.0
//

.version 9.0
.target sm_100
.address_size 64

	// .globl	_Z14productoKernelPiPKiS1_j

.visible .entry _Z14productoKernelPiPKiS1_j(
	.param .u64 .ptr .align 1 _Z14productoKernelPiPKiS1_j_param_0,
	.param .u64 .ptr .align 1 _Z14productoKernelPiPKiS1_j_param_1,
	.param .u64 .ptr .align 1 _Z14productoKernelPiPKiS1_j_param_2,
	.param .u32 _Z14productoKernelPiPKiS1_j_param_3
)
{
	.reg .pred 	%p<10>;
	.reg .b32 	%r<160>;
	.reg .b64 	%rd<69>;

	ld.param.u64 	%rd3, [_Z14productoKernelPiPKiS1_j_param_0];
	ld.param.u64 	%rd4, [_Z14productoKernelPiPKiS1_j_param_1];
	ld.param.u64 	%rd5, [_Z14productoKernelPiPKiS1_j_param_2];
	ld.param.u32 	%r57, [_Z14productoKernelPiPKiS1_j_param_3];
	cvta.to.global.u64 	%rd1, %rd5;
	cvta.to.global.u64 	%rd2, %rd4;
	mov.u32 	%r58, %ctaid.y;
	shl.b32 	%r59, %r58, 2;
	mov.u32 	%r60, %tid.y;
	add.s32 	%r1, %r59, %r60;
	mov.u32 	%r2, %ctaid.x;
	shl.b32 	%r3, %r2, 2;
	mov.u32 	%r4, %tid.x;
	add.s32 	%r5, %r3, %r4;
	max.u32 	%r61, %r1, %r5;
	setp.ge.u32 	%p1, %r61, %r57;
	@%p1 bra 	$L__BB0_13;
	mul.lo.s32 	%r6, %r57, %r1;
	add.s32 	%r64, %r57, -1;
	and.b32  	%r7, %r57, 7;
	setp.lt.u32 	%p2, %r64, 7;
	mov.b32 	%r154, 0;
	mov.u32 	%r159, %r154;
	@%p2 bra 	$L__BB0_4;
	and.b32  	%r154, %r57, -8;
	neg.s32 	%r148, %r154;
	add.s32 	%r66, %r4, %r57;
	add.s32 	%r147, %r66, %r3;
	shl.b32 	%r11, %r57, 3;
	shl.b32 	%r67, %r57, 1;
	add.s32 	%r146, %r5, %r67;
	mad.lo.s32 	%r145, %r57, 3, %r5;
	add.s32 	%r68, %r2, %r57;
	shl.b32 	%r69, %r68, 2;
	add.s32 	%r144, %r4, %r69;
	mad.lo.s32 	%r70, %r57, 5, %r4;
	add.s32 	%r143, %r70, %r3;
	mad.lo.s32 	%r71, %r57, 6, %r4;
	add.s32 	%r142, %r71, %r3;
	mad.lo.s32 	%r72, %r57, 7, %r4;
	add.s32 	%r141, %r72, %r3;
	add.s32 	%r139, %r6, 3;
	mov.b32 	%r159, 0;
	mov.u32 	%r140, %r5;
$L__BB0_3:
	.pragma "nounroll";
	add.s32 	%r73, %r139, -3;
	mul.wide.u32 	%rd6, %r73, 4;
	add.s64 	%rd7, %rd2, %rd6;
	ld.global.u32 	%r74, [%rd7];
	mul.wide.u32 	%rd8, %r140, 4;
	add.s64 	%rd9, %rd1, %rd8;
	ld.global.u32 	%r75, [%rd9];
	mad.lo.s32 	%r76, %r75, %r74, %r159;
	add.s32 	%r77, %r139, -2;
	mul.wide.u32 	%rd10, %r77, 4;
	add.s64 	%rd11, %rd2, %rd10;
	ld.global.u32 	%r78, [%rd11];
	mul.wide.u32 	%rd12, %r147, 4;
	add.s64 	%rd13, %rd1, %rd12;
	ld.global.u32 	%r79, [%rd13];
	mad.lo.s32 	%r80, %r79, %r78, %r76;
	add.s32 	%r81, %r139, -1;
	mul.wide.u32 	%rd14, %r81, 4;
	add.s64 	%rd15, %rd2, %rd14;
	ld.global.u32 	%r82, [%rd15];
	mul.wide.u32 	%rd16, %r146, 4;
	add.s64 	%rd17, %rd1, %rd16;
	ld.global.u32 	%r83, [%rd17];
	mad.lo.s32 	%r84, %r83, %r82, %r80;
	add.s32 	%r85, %r139, 4;
	mul.wide.u32 	%rd18, %r139, 4;
	add.s64 	%rd19, %rd2, %rd18;
	ld.global.u32 	%r86, [%rd19];
	mul.wide.u32 	%rd20, %r145, 4;
	add.s64 	%rd21, %rd1, %rd20;
	ld.global.u32 	%r87, [%rd21];
	mad.lo.s32 	%r88, %r87, %r86, %r84;
	add.s32 	%r89, %r139, 1;
	mul.wide.u32 	%rd22, %r89, 4;
	add.s64 	%rd23, %rd2, %rd22;
	ld.global.u32 	%r90, [%rd23];
	mul.wide.u32 	%rd24, %r144, 4;
	add.s64 	%rd25, %rd1, %rd24;
	ld.global.u32 	%r91, [%rd25];
	mad.lo.s32 	%r92, %r91, %r90, %r88;
	add.s32 	%r93, %r139, 2;
	mul.wide.u32 	%rd26, %r93, 4;
	add.s64 	%rd27, %rd2, %rd26;
	ld.global.u32 	%r94, [%rd27];
	mul.wide.u32 	%rd28, %r143, 4;
	add.s64 	%rd29, %rd1, %rd28;
	ld.global.u32 	%r95, [%rd29];
	mad.lo.s32 	%r96, %r95, %r94, %r92;
	add.s32 	%r97, %r139, 3;
	mul.wide.u32 	%rd30, %r97, 4;
	add.s64 	%rd31, %rd2, %rd30;
	ld.global.u32 	%r98, [%rd31];
	mul.wide.u32 	%rd32, %r142, 4;
	add.s64 	%rd33, %rd1, %rd32;
	ld.global.u32 	%r99, [%rd33];
	mad.lo.s32 	%r100, %r99, %r98, %r96;
	mul.wide.u32 	%rd34, %r85, 4;
	add.s64 	%rd35, %rd2, %rd34;
	ld.global.u32 	%r101, [%rd35];
	mul.wide.u32 	%rd36, %r141, 4;
	add.s64 	%rd37, %rd1, %rd36;
	ld.global.u32 	%r102, [%rd37];
	mad.lo.s32 	%r159, %r102, %r101, %r100;
	add.s32 	%r148, %r148, 8;
	add.s32 	%r147, %r147, %r11;
	add.s32 	%r146, %r146, %r11;
	add.s32 	%r145, %r145, %r11;
	add.s32 	%r144, %r144, %r11;
	add.s32 	%r143, %r143, %r11;
	add.s32 	%r142, %r142, %r11;
	add.s32 	%r141, %r141, %r11;
	add.s32 	%r140, %r140, %r11;
	add.s32 	%r139, %r139, 8;
	setp.ne.s32 	%p3, %r148, 0;
	@%p3 bra 	$L__BB0_3;
$L__BB0_4:
	setp.eq.s32 	%p4, %r7, 0;
	@%p4 bra 	$L__BB0_12;
	and.b32  	%r44, %r57, 3;
	setp.lt.u32 	%p5, %r7, 4;
	@%p5 bra 	$L__BB0_7;
	add.s32 	%r104, %r154, %r6;
	mul.wide.u32 	%rd38, %r104, 4;
	add.s64 	%rd39, %rd2, %rd38;
	ld.global.u32 	%r105, [%rd39];
	mad.lo.s32 	%r106, %r154, %r57, %r5;
	mul.wide.u32 	%rd40, %r106, 4;
	add.s64 	%rd41, %rd1, %rd40;
	ld.global.u32 	%r107, [%rd41];
	mad.lo.s32 	%r108, %r107, %r105, %r159;
	add.s32 	%r109, %r104, 1;
	mul.wide.u32 	%rd42, %r109, 4;
	add.s64 	%rd43, %rd2, %rd42;
	ld.global.u32 	%r110, [%rd43];
	add.s32 	%r111, %r106, %r57;
	mul.wide.u32 	%rd44, %r111, 4;
	add.s64 	%rd45, %rd1, %rd44;
	ld.global.u32 	%r112, [%rd45];
	mad.lo.s32 	%r113, %r112, %r110, %r108;
	add.s32 	%r114, %r104, 2;
	mul.wide.u32 	%rd46, %r114, 4;
	add.s64 	%rd47, %rd2, %rd46;
	ld.global.u32 	%r115, [%rd47];
	add.s32 	%r116, %r111, %r57;
	mul.wide.u32 	%rd48, %r116, 4;
	add.s64 	%rd49, %rd1, %rd48;
	ld.global.u32 	%r117, [%rd49];
	mad.lo.s32 	%r118, %r117, %r115, %r113;
	add.s32 	%r119, %r104, 3;
	mul.wide.u32 	%rd50, %r119, 4;
	add.s64 	%rd51, %rd2, %rd50;
	ld.global.u32 	%r120, [%rd51];
	add.s32 	%r121, %r116, %r57;
	mul.wide.u32 	%rd52, %r121, 4;
	add.s64 	%rd53, %rd1, %rd52;
	ld.global.u32 	%r122, [%rd53];
	mad.lo.s32 	%r159, %r122, %r120, %r118;
	add.s32 	%r154, %r154, 4;
$L__BB0_7:
	setp.eq.s32 	%p6, %r44, 0;
	@%p6 bra 	$L__BB0_12;
	setp.eq.s32 	%p7, %r44, 1;
	@%p7 bra 	$L__BB0_10;
	add.s32 	%r124, %r154, %r6;
	mul.wide.u32 	%rd54, %r124, 4;
	add.s64 	%rd55, %rd2, %rd54;
	ld.global.u32 	%r125, [%rd55];
	mad.lo.s32 	%r126, %r154, %r57, %r5;
	mul.wide.u32 	%rd56, %r126, 4;
	add.s64 	%rd57, %rd1, %rd56;
	ld.global.u32 	%r127, [%rd57];
	mad.lo.s32 	%r128, %r127, %r125, %r159;
	add.s32 	%r129, %r124, 1;
	mul.wide.u32 	%rd58, %r129, 4;
	add.s64 	%rd59, %rd2, %rd58;
	ld.global.u32 	%r130, [%rd59];
	add.s32 	%r131, %r126, %r57;
	mul.wide.u32 	%rd60, %r131, 4;
	add.s64 	%rd61, %rd1, %rd60;
	ld.global.u32 	%r132, [%rd61];
	mad.lo.s32 	%r159, %r132, %r130, %r128;
	add.s32 	%r154, %r154, 2;
$L__BB0_10:
	and.b32  	%r133, %r57, 1;
	setp.eq.b32 	%p8, %r133, 1;
	not.pred 	%p9, %p8;
	@%p9 bra 	$L__BB0_12;
	add.s32 	%r134, %r154, %r6;
	mul.wide.u32 	%rd62, %r134, 4;
	add.s64 	%rd63, %rd2, %rd62;
	ld.global.u32 	%r135, [%rd63];
	mad.lo.s32 	%r136, %r154, %r57, %r5;
	mul.wide.u32 	%rd64, %r136, 4;
	add.s64 	%rd65, %rd1, %rd64;
	ld.global.u32 	%r137, [%rd65];
	mad.lo.s32 	%r159, %r137, %r135, %r159;
$L__BB0_12:
	add.s32 	%r138, %r6, %r5;
	cvta.to.global.u64 	%rd66, %rd3;
	mul.wide.u32 	%rd67, %r138, 4;
	add.s64 	%rd68, %rd66, %rd67;
	st.global.u32 	[%rd68], %r159;
$L__BB0_13:
	ret;

}


// ===== COMPILED SASS (sm_100) =====

	.target	sm_100

	.elftype	@"ET_EXEC"


//--------------------- .note.nv.tkinfo           --------------------------
	.section	.note.nv.tkinfo,"",@"SHT_NOTE"
	.sectionflags	@"SHF_NOTE_NV_TKINFO"
	.tkinfo
        /*0018*/ 	.word	0x00000002
        /*0030*/ 	.string	""
        /*0030*/ 	.string	"ptxas"
        /*0030*/ 	.string	"Cuda compilation tools, release 13.0, V13.0.88"
        /*0030*/ 	.string	"Build cuda_13.0.r13.0/compiler.36424714_0"
        /*0030*/ 	.string	"-arch sm_100 -m 64 "



//--------------------- .note.nv.cuinfo           --------------------------
	.section	.note.nv.cuinfo,"",@"SHT_NOTE"
	.sectionflags	@"SHF_NOTE_NV_CUINFO"
        /*0018*/ 	.short	0x0002
        /*001a*/ 	.short	0x0064
        /*001c*/ 	.short	0x0082
	.zero		2


//--------------------- .nv.info                  --------------------------
	.section	.nv.info,"",@"SHT_CUDA_INFO"
	.align	4


	//----- nvinfo : EIATTR_REGCOUNT
	.align		4
        /*0000*/ 	.byte	0x04, 0x2f
        /*0002*/ 	.short	(.L_1 - .L_0)
	.align		4
.L_0:
        /*0004*/ 	.word	index@(_Z14productoKernelPiPKiS1_j)
        /*0008*/ 	.word	0x00000020


	//----- nvinfo : EIATTR_FRAME_SIZE
	.align		4
.L_1:
        /*000c*/ 	.byte	0x04, 0x11
        /*000e*/ 	.short	(.L_3 - .L_2)
	.align		4
.L_2:
        /*0010*/ 	.word	index@(_Z14productoKernelPiPKiS1_j)
        /*0014*/ 	.word	0x00000000


	//----- nvinfo : EIATTR_MIN_STACK_SIZE
	.align		4
.L_3:
        /*0018*/ 	.byte	0x04, 0x12
        /*001a*/ 	.short	(.L_5 - .L_4)
	.align		4
.L_4:
        /*001c*/ 	.word	index@(_Z14productoKernelPiPKiS1_j)
        /*0020*/ 	.word	0x00000000
.L_5:


//--------------------- .nv.compat                --------------------------
	.section	.nv.compat,"",@"SHT_CUDA_COMPAT_INFO"
	.align	4
        /*0000*/ 	.byte	0x02, 0x09, 0x00, 0x00, 0x02, 0x02, 0x01, 0x00, 0x02, 0x05, 0x05, 0x00, 0x03, 0x07, 0x01, 0x01
        /*0010*/ 	.byte	0x02, 0x03, 0x00, 0x00, 0x02, 0x06, 0x01, 0x00, 0x04, 0x0b, 0x08, 0x00, 0x09, 0x00, 0x00, 0x00
        /*0020*/ 	.byte	0x00, 0x00, 0x00, 0x00


//--------------------- .nv.info._Z14productoKernelPiPKiS1_j --------------------------
	.section	.nv.info._Z14productoKernelPiPKiS1_j,"",@"SHT_CUDA_INFO"
	.sectionflags	@""
	.align	4


	//----- nvinfo : EIATTR_CUDA_API_VERSION
	.align		4
        /*0000*/ 	.byte	0x04, 0x37
        /*0002*/ 	.short	(.L_7 - .L_6)
.L_6:
        /*0004*/ 	.word	0x00000082


	//----- nvinfo : EIATTR_KPARAM_INFO
	.align		4
.L_7:
        /*0008*/ 	.byte	0x04, 0x17
        /*000a*/ 	.short	(.L_9 - .L_8)
.L_8:
        /*000c*/ 	.word	0x00000000
        /*0010*/ 	.short	0x0003
        /*0012*/ 	.short	0x0018
        /*0014*/ 	.byte	0x00, 0xf0, 0x11, 0x00


	//----- nvinfo : EIATTR_KPARAM_INFO
	.align		4
.L_9:
        /*0018*/ 	.byte	0x04, 0x17
        /*001a*/ 	.short	(.L_11 - .L_10)
.L_10:
        /*001c*/ 	.word	0x00000000
        /*0020*/ 	.short	0x0002
        /*0022*/ 	.short	0x0010
        /*0024*/ 	.byte	0x00, 0xf5, 0x21, 0x00


	//----- nvinfo : EIATTR_KPARAM_INFO
	.align		4
.L_11:
        /*0028*/ 	.byte	0x04, 0x17
        /*002a*/ 	.short	(.L_13 - .L_12)
.L_12:
        /*002c*/ 	.word	0x00000000
        /*0030*/ 	.short	0x0001
        /*0032*/ 	.short	0x0008
        /*0034*/ 	.byte	0x00, 0xf5, 0x21, 0x00


	//----- nvinfo : EIATTR_KPARAM_INFO
	.align		4
.L_13:
        /*0038*/ 	.byte	0x04, 0x17
        /*003a*/ 	.short	(.L_15 - .L_14)
.L_14:
        /*003c*/ 	.word	0x00000000
        /*0040*/ 	.short	0x0000
        /*0042*/ 	.short	0x0000
        /*0044*/ 	.byte	0x00, 0xf5, 0x21, 0x00


	//----- nvinfo : EIATTR_SPARSE_MMA_MASK
	.align		4
.L_15:
        /*0048*/ 	.byte	0x03, 0x50
        /*004a*/ 	.short	0x0000


	//----- nvinfo : EIATTR_MAXREG_COUNT
	.align		4
        /*004c*/ 	.byte	0x03, 0x1b
        /*004e*/ 	.short	0x00ff


	//----- nvinfo : EIATTR_MERCURY_ISA_VERSION
	.align		4
        /*0050*/ 	.byte	0x03, 0x5f
        /*0052*/ 	.short	0x0101


	//----- nvinfo : EIATTR_VRC_CTA_INIT_COUNT
	.align		4
        /*0054*/ 	.byte	0x02, 0x4a
	.zero		1
	.zero		1


	//----- nvinfo : EIATTR_EXIT_INSTR_OFFSETS
	.align		4
        /*0058*/ 	.byte	0x04, 0x1c
        /*005a*/ 	.short	(.L_17 - .L_16)


	//   ....[0]....
.L_16:
        /*005c*/ 	.word	0x000000a0


	//   ....[1]....
        /*0060*/ 	.word	0x00000a70


	//----- nvinfo : EIATTR_CBANK_PARAM_SIZE
	.align		4
.L_17:
        /*0064*/ 	.byte	0x03, 0x19
        /*0066*/ 	.short	0x001c


	//----- nvinfo : EIATTR_PARAM_CBANK
	.align		4
        /*0068*/ 	.byte	0x04, 0x0a
        /*006a*/ 	.short	(.L_19 - .L_18)
	.align		4
.L_18:
        /*006c*/ 	.word	index@(.nv.constant0._Z14productoKernelPiPKiS1_j)
        /*0070*/ 	.short	0x0380
        /*0072*/ 	.short	0x001c


	//----- nvinfo : EIATTR_SW_WAR
	.align		4
.L_19:
        /*0074*/ 	.byte	0x04, 0x36
        /*0076*/ 	.short	(.L_21 - .L_20)
.L_20:
        /*0078*/ 	.word	0x00000008
.L_21:


//--------------------- .nv.callgraph             --------------------------
	.section	.nv.callgraph,"",@"SHT_CUDA_CALLGRAPH"
	.align	4
	.sectionentsize	8
	.align		4
        /*0000*/ 	.word	0x00000000
	.align		4
        /*0004*/ 	.word	0xffffffff
	.align		4
        /*0008*/ 	.word	0x00000000
	.align		4
        /*000c*/ 	.word	0xfffffffe
	.align		4
        /*0010*/ 	.word	0x00000000
	.align		4
        /*0014*/ 	.word	0xfffffffd
	.align		4
        /*0018*/ 	.word	0x00000000
	.align		4
        /*001c*/ 	.word	0xfffffffc


//--------------------- .text._Z14productoKernelPiPKiS1_j --------------------------
	.section	.text._Z14productoKernelPiPKiS1_j,"ax",@progbits
	.align	128
        .global         _Z14productoKernelPiPKiS1_j
        .type           _Z14productoKernelPiPKiS1_j,@function
        .size           _Z14productoKernelPiPKiS1_j,(.L_x_5 - _Z14productoKernelPiPKiS1_j)
        .other          _Z14productoKernelPiPKiS1_j,@"STO_CUDA_ENTRY STV_DEFAULT"
_Z14productoKernelPiPKiS1_j:
.text._Z14productoKernelPiPKiS1_j:
[----:B------:R-:W-:Y:S01]  /*0000*/  LDC R1, c[0x0][0x37c] ;  /* 0x0000df00ff017b82 */ /* 0x000fe20000000800 */
[----:B------:R-:W0:Y:S07]  /*0010*/  S2R R2, SR_CTAID.Y ;  /* 0x0000000000027919 */ /* 0x000e2e0000002600 */
[----:B------:R-:W1:Y:S01]  /*0020*/  LDC R0, c[0x0][0x398] ;  /* 0x0000e600ff007b82 */ /* 0x000e620000000800 */
[----:B------:R-:W0:Y:S01]  /*0030*/  S2R R3, SR_TID.Y ;  /* 0x0000000000037919 */ /* 0x000e220000002200 */
[----:B------:R-:W2:Y:S01]  /*0040*/  S2R R11, SR_CTAID.X ;  /* 0x00000000000b7919 */ /* 0x000ea20000002500 */
[----:B------:R-:W2:Y:S01]  /*0050*/  S2R R13, SR_TID.X ;  /* 0x00000000000d7919 */ /* 0x000ea20000002100 */
[----:B0-----:R-:W-:-:S02]  /*0060*/  LEA R2, R2, R3, 0x2 ;  /* 0x0000000302027211 */ /* 0x001fc400078e10ff */
[----:B--2---:R-:W-:-:S04]  /*0070*/  LEA R3, R11, R13, 0x2 ;  /* 0x0000000d0b037211 */ /* 0x004fc800078e10ff */
[----:B------:R-:W-:-:S04]  /*0080*/  VIMNMX.U32 R5, PT, PT, R2, R3, !PT ;  /* 0x0000000302057248 */ /* 0x000fc80007fe0000 */
[----:B-1----:R-:W-:-:S13]  /*0090*/  ISETP.GE.U32.AND P0, PT, R5, R0, PT ;  /* 0x000000000500720c */ /* 0x002fda0003f06070 */
[----:B------:R-:W-:Y:S05]  /*00a0*/  @P0 EXIT ;  /* 0x000000000000094d */ /* 0x000fea0003800000 */
[C---:B------:R-:W-:Y:S01]  /*00b0*/  IADD3 R5, PT, PT, R0.reuse, -0x1, RZ ;  /* 0xffffffff00057810 */ /* 0x040fe20007ffe0ff */
[----:B------:R-:W0:Y:S01]  /*00c0*/  LDCU.64 UR4, c[0x0][0x358] ;  /* 0x00006b00ff0477ac */ /* 0x000e220008000a00 */
[----:B------:R-:W-:Y:S02]  /*00d0*/  LOP3.LUT R4, R0, 0x7, RZ, 0xc0, !PT ;  /* 0x0000000700047812 */ /* 0x000fe400078ec0ff */
[----:B------:R-:W-:Y:S01]  /*00e0*/  ISETP.GE.U32.AND P1, PT, R5, 0x7, PT ;  /* 0x000000070500780c */ /* 0x000fe20003f26070 */
[----:B------:R-:W-:Y:S01]  /*00f0*/  HFMA2 R5, -RZ, RZ, 0, 0 ;  /* 0x00000000ff057431 */ /* 0x000fe200000001ff */
[----:B------:R-:W-:Y:S02]  /*0100*/  ISETP.NE.AND P0, PT, R4, RZ, PT ;  /* 0x000000ff0400720c */ /* 0x000fe40003f05270 */
[----:B------:R-:W-:-:S09]  /*0110*/  MOV R26, RZ ;  /* 0x000000ff001a7202 */ /* 0x000fd20000000f00 */
[----:B------:R-:W-:Y:S05]  /*0120*/  @!P1 BRA `(.L_x_0) ;  /* 0x0000000400389947 */ /* 0x000fea0003800000 */
[C-C-:B------:R-:W-:Y:S01]  /*0130*/  IMAD R7, R0.reuse, 0x5, R13.reuse ;  /* 0x0000000500077824 */ /* 0x140fe200078e020d */
[-C--:B------:R-:W-:Y:S01]  /*0140*/  IADD3 R6, PT, PT, R13, R0.reuse, RZ ;  /* 0x000000000d067210 */ /* 0x080fe20007ffe0ff */
[C-C-:B------:R-:W-:Y:S01]  /*0150*/  IMAD R9, R0.reuse, 0x6, R13.reuse ;  /* 0x0000000600097824 */ /* 0x140fe200078e020d */
[C---:B------:R-:W-:Y:S01]  /*0160*/  IADD3 R19, PT, PT, R11.reuse, R0, RZ ;  /* 0x000000000b137210 */ /* 0x040fe20007ffe0ff */
[C---:B------:R-:W-:Y:S01]  /*0170*/  IMAD R10, R0.reuse, 0x7, R13 ;  /* 0x00000007000a7824 */ /* 0x040fe200078e020d */
[C---:B------:R-:W-:Y:S01]  /*0180*/  LOP3.LUT R5, R0.reuse, 0xfffffff8, RZ, 0xc0, !PT ;  /* 0xfffffff800057812 */ /* 0x040fe200078ec0ff */
[----:B------:R-:W-:Y:S01]  /*0190*/  IMAD R18, R0, 0x3, R3 ;  /* 0x0000000300127824 */ /* 0x000fe200078e0203 */
[C---:B------:R-:W-:Y:S01]  /*01a0*/  LEA R6, R11.reuse, R6, 0x2 ;  /* 0x000000060b067211 */ /* 0x040fe200078e10ff */
[----:B------:R-:W-:Y:S01]  /*01b0*/  IMAD R20, R2, R0, 0x3 ;  /* 0x0000000302147424 */ /* 0x000fe200078e0200 */
[C---:B------:R-:W-:Y:S02]  /*01c0*/  LEA R7, R11.reuse, R7, 0x2 ;  /* 0x000000070b077211 */ /* 0x040fe400078e10ff */
[----:B------:R-:W-:-:S02]  /*01d0*/  LEA R9, R11, R9, 0x2 ;  /* 0x000000090b097211 */ /* 0x000fc400078e10ff */
[----:B------:R-:W-:Y:S02]  /*01e0*/  LEA R10, R11, R10, 0x2 ;  /* 0x0000000a0b0a7211 */ /* 0x000fe400078e10ff */
[----:B------:R-:W-:Y:S02]  /*01f0*/  LEA R19, R19, R13, 0x2 ;  /* 0x0000000d13137211 */ /* 0x000fe400078e10ff */
[-C--:B------:R-:W-:Y:S02]  /*0200*/  LEA R8, R0, R3.reuse, 0x1 ;  /* 0x0000000300087211 */ /* 0x080fe400078e08ff */
[----:B------:R-:W-:Y:S02]  /*0210*/  MOV R26, RZ ;  /* 0x000000ff001a7202 */ /* 0x000fe40000000f00 */
[----:B------:R-:W-:Y:S02]  /*0220*/  MOV R11, R3 ;  /* 0x00000003000b7202 */ /* 0x000fe40000000f00 */
[----:B------:R-:W-:-:S07]  /*0230*/  IADD3 R21, PT, PT, -R5, RZ, RZ ;  /* 0x000000ff05157210 */ /* 0x000fce0007ffe1ff */
.L_x_1:
[----:B------:R-:W1:Y:S01]  /*0240*/  LDC.64 R12, c[0x0][0x388] ;  /* 0x0000e200ff0c7b82 */ /* 0x000e620000000a00 */
[C---:B------:R-:W-:Y:S02]  /*0250*/  IADD3 R25, PT, PT, R20.reuse, -0x3, RZ ;  /* 0xfffffffd14197810 */ /* 0x040fe40007ffe0ff */
[----:B------:R-:W-:-:S05]  /*0260*/  IADD3 R23, PT, PT, R20, -0x2, RZ ;  /* 0xfffffffe14177810 */ /* 0x000fca0007ffe0ff */
[----:B------:R-:W2:Y:S01]  /*0270*/  LDC.64 R14, c[0x0][0x390] ;  /* 0x0000e400ff0e7b82 */ /* 0x000ea20000000a00 */
[----:B-1----:R-:W-:-:S04]  /*0280*/  IMAD.WIDE.U32 R24, R25, 0x4, R12 ;  /* 0x0000000419187825 */ /* 0x002fc800078e000c */
[----:B------:R-:W-:Y:S02]  /*0290*/  IMAD.WIDE.U32 R22, R23, 0x4, R12 ;  /* 0x0000000417167825 */ /* 0x000fe400078e000c */
[----:B0-----:R-:W3:Y:S02]  /*02a0*/  LDG.E R25, desc[UR4][R24.64] ;  /* 0x0000000418197981 */ /* 0x001ee4000c1e1900 */
[--C-:B--2---:R-:W-:Y:S02]  /*02b0*/  IMAD.WIDE.U32 R16, R11, 0x4, R14.reuse ;  /* 0x000000040b107825 */ /* 0x104fe400078e000e */
[----:B------:R-:W2:Y:S04]  /*02c0*/  LDG.E R27, desc[UR4][R22.64] ;  /* 0x00000004161b7981 */ /* 0x000ea8000c1e1900 */
[----:B------:R0:W3:Y:S02]  /*02d0*/  LDG.E R29, desc[UR4][R16.64] ;  /* 0x00000004101d7981 */ /* 0x0000e4000c1e1900 */
[----:B0-----:R-:W-:-:S05]  /*02e0*/  IMAD.WIDE.U32 R16, R6, 0x4, R14 ;  /* 0x0000000406107825 */ /* 0x001fca00078e000e */
[----:B------:R0:W2:Y:S01]  /*02f0*/  LDG.E R28, desc[UR4][R16.64] ;  /* 0x00000004101c7981 */ /* 0x0000a2000c1e1900 */
[----:B------:R-:W-:-:S05]  /*0300*/  IADD3 R23, PT, PT, R20, -0x1, RZ ;  /* 0xffffffff14177810 */ /* 0x000fca0007ffe0ff */
[----:B------:R-:W-:-:S04]  /*0310*/  IMAD.WIDE.U32 R22, R23, 0x4, R12 ;  /* 0x0000000417167825 */ /* 0x000fc800078e000c */
[----:B0-----:R-:W-:-:S04]  /*0320*/  IMAD.WIDE.U32 R16, R8, 0x4, R14 ;  /* 0x0000000408107825 */ /* 0x001fc800078e000e */
[----:B---3--:R-:W-:Y:S02]  /*0330*/  IMAD R29, R25, R29, R26 ;  /* 0x0000001d191d7224 */ /* 0x008fe400078e021a */
[----:B------:R0:W3:Y:S04]  /*0340*/  LDG.E R26, desc[UR4][R22.64] ;  /* 0x00000004161a7981 */ /* 0x0000e8000c1e1900 */
[----:B------:R1:W3:Y:S01]  /*0350*/  LDG.E R25, desc[UR4][R16.64] ;  /* 0x0000000410197981 */ /* 0x0002e2000c1e1900 */
[----:B0-----:R-:W-:-:S04]  /*0360*/  IMAD.WIDE.U32 R22, R20, 0x4, R12 ;  /* 0x0000000414167825 */ /* 0x001fc800078e000c */
[----:B-1----:R-:W-:Y:S01]  /*0370*/  IMAD.WIDE.U32 R16, R18, 0x4, R14 ;  /* 0x0000000412107825 */ /* 0x002fe200078e000e */
[----:B------:R-:W4:Y:S03]  /*0380*/  LDG.E R24, desc[UR4][R22.64] ;  /* 0x0000000416187981 */ /* 0x000f26000c1e1900 */
[----:B--2---:R-:W-:Y:S02]  /*0390*/  IMAD R27, R27, R28, R29 ;  /* 0x0000001c1b1b7224 */ /* 0x004fe400078e021d */
[----:B------:R0:W4:Y:S01]  /*03a0*/  LDG.E R28, desc[UR4][R16.64] ;  /* 0x00000004101c7981 */ /* 0x000122000c1e1900 */
[----:B------:R-:W-:-:S05]  /*03b0*/  IADD3 R29, PT, PT, R20, 0x2, RZ ;  /* 0x00000002141d7810 */ /* 0x000fca0007ffe0ff */
[----:B0-----:R-:W-:Y:S01]  /*03c0*/  IMAD.WIDE.U32 R16, R29, 0x4, R12 ;  /* 0x000000041d107825 */ /* 0x001fe200078e000c */
[----:B------:R-:W-:-:S04]  /*03d0*/  IADD3 R29, PT, PT, R20, 0x3, RZ ;  /* 0x00000003141d7810 */ /* 0x000fc80007ffe0ff */
[----:B------:R0:W2:Y:S02]  /*03e0*/  LDG.E R23, desc[UR4][R16.64] ;  /* 0x0000000410177981 */ /* 0x0000a4000c1e1900 */
[----:B0-----:R-:W-:-:S04]  /*03f0*/  IMAD.WIDE.U32 R16, R7, 0x4, R14 ;  /* 0x0000000407107825 */ /* 0x001fc800078e000e */
[----:B---3--:R-:W-:Y:S01]  /*0400*/  IMAD R25, R26, R25, R27 ;  /* 0x000000191a197224 */ /* 0x008fe200078e021b */
[----:B------:R-:W-:-:S03]  /*0410*/  IADD3 R27, PT, PT, R20, 0x1, RZ ;  /* 0x00000001141b7810 */ /* 0x000fc60007ffe0ff */
[----:B----4-:R-:W-:Y:S02]  /*0420*/  IMAD R22, R24, R28, R25 ;  /* 0x0000001c18167224 */ /* 0x010fe400078e0219 */
[----:B------:R-:W-:-:S06]  /*0430*/  IMAD.WIDE.U32 R24, R27, 0x4, R12 ;  /* 0x000000041b187825 */ /* 0x000fcc00078e000c */
[----:B------:R-:W3:Y:S01]  /*0440*/  LDG.E R25, desc[UR4][R24.64] ;  /* 0x0000000418197981 */ /* 0x000ee2000c1e1900 */
[----:B------:R-:W-:-:S06]  /*0450*/  IMAD.WIDE.U32 R26, R19, 0x4, R14 ;  /* 0x00000004131a7825 */ /* 0x000fcc00078e000e */
[----:B------:R-:W3:Y:S04]  /*0460*/  LDG.E R26, desc[UR4][R26.64] ;  /* 0x000000041a1a7981 */ /* 0x000ee8000c1e1900 */
[----:B------:R0:W2:Y:S02]  /*0470*/  LDG.E R24, desc[UR4][R16.64] ;  /* 0x0000000410187981 */ /* 0x0000a4000c1e1900 */
[----:B0-----:R-:W-:Y:S01]  /*0480*/  IMAD.WIDE.U32 R16, R29, 0x4, R12 ;  /* 0x000000041d107825 */ /* 0x001fe200078e000c */
[----:B------:R-:W-:-:S05]  /*0490*/  IADD3 R29, PT, PT, R20, 0x4, RZ ;  /* 0x00000004141d7810 */ /* 0x000fca0007ffe0ff */
[----:B------:R-:W-:Y:S01]  /*04a0*/  IMAD.WIDE.U32 R12, R29, 0x4, R12 ;  /* 0x000000041d0c7825 */ /* 0x000fe200078e000c */
[----:B------:R-:W4:Y:S04]  /*04b0*/  LDG.E R16, desc[UR4][R16.64] ;  /* 0x0000000410107981 */ /* 0x000f28000c1e1900 */
[----:B------:R0:W5:Y:S02]  /*04c0*/  LDG.E R28, desc[UR4][R12.64] ;  /* 0x000000040c1c7981 */ /* 0x000164000c1e1900 */
[----:B0-----:R-:W-:-:S04]  /*04d0*/  IMAD.WIDE.U32 R12, R9, 0x4, R14 ;  /* 0x00000004090c7825 */ /* 0x001fc800078e000e */
[----:B------:R-:W-:Y:S01]  /*04e0*/  IMAD.WIDE.U32 R14, R10, 0x4, R14 ;  /* 0x000000040a0e7825 */ /* 0x000fe200078e000e */
[----:B------:R-:W4:Y:S05]  /*04f0*/  LDG.E R29, desc[UR4][R12.64] ;  /* 0x000000040c1d7981 */ /* 0x000f2a000c1e1900 */
[----:B------:R-:W5:Y:S01]  /*0500*/  LDG.E R14, desc[UR4][R14.64] ;  /* 0x000000040e0e7981 */ /* 0x000f62000c1e1900 */
[----:B------:R-:W-:-:S04]  /*0510*/  IADD3 R21, PT, PT, R21, 0x8, RZ ;  /* 0x0000000815157810 */ /* 0x000fc80007ffe0ff */
[----:B------:R-:W-:Y:S02]  /*0520*/  ISETP.NE.AND P1, PT, R21, RZ, PT ;  /* 0x000000ff1500720c */ /* 0x000fe40003f25270 */
[----:B------:R-:W-:Y:S02]  /*0530*/  IADD3 R20, PT, PT, R20, 0x8, RZ ;  /* 0x0000000814147810 */ /* 0x000fe40007ffe0ff */
[C---:B------:R-:W-:Y:S02]  /*0540*/  LEA R6, R0.reuse, R6, 0x3 ;  /* 0x0000000600067211 */ /* 0x040fe400078e18ff */
[C---:B------:R-:W-:Y:S02]  /*0550*/  LEA R8, R0.reuse, R8, 0x3 ;  /* 0x0000000800087211 */ /* 0x040fe400078e18ff */
[C---:B------:R-:W-:Y:S02]  /*0560*/  LEA R18, R0.reuse, R18, 0x3 ;  /* 0x0000001200127211 */ /* 0x040fe400078e18ff */
[----:B------:R-:W-:-:S02]  /*0570*/  LEA R19, R0, R19, 0x3 ;  /* 0x0000001300137211 */ /* 0x000fc400078e18ff */
[C---:B------:R-:W-:Y:S02]  /*0580*/  LEA R7, R0.reuse, R7, 0x3 ;  /* 0x0000000700077211 */ /* 0x040fe400078e18ff */
[C---:B------:R-:W-:Y:S02]  /*0590*/  LEA R9, R0.reuse, R9, 0x3 ;  /* 0x0000000900097211 */ /* 0x040fe400078e18ff */
[C---:B------:R-:W-:Y:S02]  /*05a0*/  LEA R10, R0.reuse, R10, 0x3 ;  /* 0x0000000a000a7211 */ /* 0x040fe400078e18ff */
[----:B------:R-:W-:Y:S01]  /*05b0*/  LEA R11, R0, R11, 0x3 ;  /* 0x0000000b000b7211 */ /* 0x000fe200078e18ff */
[----:B---3--:R-:W-:-:S04]  /*05c0*/  IMAD R22, R25, R26, R22 ;  /* 0x0000001a19167224 */ /* 0x008fc800078e0216 */
[----:B--2---:R-:W-:-:S04]  /*05d0*/  IMAD R22, R23, R24, R22 ;  /* 0x0000001817167224 */ /* 0x004fc800078e0216 */
[----:B----4-:R-:W-:-:S04]  /*05e0*/  IMAD R29, R16, R29, R22 ;  /* 0x0000001d101d7224 */ /* 0x010fc800078e0216 */
[----:B-----5:R-:W-:Y:S01]  /*05f0*/  IMAD R26, R28, R14, R29 ;  /* 0x0000000e1c1a7224 */ /* 0x020fe200078e021d */
[----:B------:R-:W-:Y:S06]  /*0600*/  @P1 BRA `(.L_x_1) ;  /* 0xfffffffc000c1947 */ /* 0x000fec000383ffff */
.L_x_0:
[----:B------:R-:W-:Y:S05]  /*0610*/  @!P0 BRA `(.L_x_2) ;  /* 0x0000000400048947 */ /* 0x000fea0003800000 */
[----:B------:R-:W-:Y:S02]  /*0620*/  ISETP.GE.U32.AND P0, PT, R4, 0x4, PT ;  /* 0x000000040400780c */ /* 0x000fe40003f06070 */
[----:B------:R-:W-:-:S04]  /*0630*/  LOP3.LUT R18, R0, 0x3, RZ, 0xc0, !PT ;  /* 0x0000000300127812 */ /* 0x000fc800078ec0ff */
[----:B------:R-:W-:-:S07]  /*0640*/  ISETP.NE.AND P1, PT, R18, RZ, PT ;  /* 0x000000ff1200720c */ /* 0x000fce0003f25270 */
[----:B------:R-:W-:Y:S06]  /*0650*/  @!P0 BRA `(.L_x_3) ;  /* 0x00000000007c8947 */ /* 0x000fec0003800000 */
[----:B------:R-:W1:Y:S01]  /*0660*/  LDC.64 R6, c[0x0][0x390] ;  /* 0x0000e400ff067b82 */ /* 0x000e620000000a00 */
[-C--:B------:R-:W-:Y:S02]  /*0670*/  IMAD R11, R2, R0.reuse, R5 ;  /* 0x00000000020b7224 */ /* 0x080fe400078e0205 */
[----:B------:R-:W-:-:S03]  /*0680*/  IMAD R13, R5, R0, R3 ;  /* 0x00000000050d7224 */ /* 0x000fc600078e0203 */
[C---:B------:R-:W-:Y:S02]  /*0690*/  IADD3 R21, PT, PT, R11.reuse, 0x1, RZ ;  /* 0x000000010b157810 */ /* 0x040fe40007ffe0ff */
[----:B------:R-:W2:Y:S01]  /*06a0*/  LDC.64 R8, c[0x0][0x388] ;  /* 0x0000e200ff087b82 */ /* 0x000ea20000000a00 */
[C---:B------:R-:W-:Y:S02]  /*06b0*/  IADD3 R25, PT, PT, R11.reuse, 0x2, RZ ;  /* 0x000000020b197810 */ /* 0x040fe40007ffe0ff */
[----:B------:R-:W-:Y:S01]  /*06c0*/  IADD3 R29, PT, PT, R11, 0x3, RZ ;  /* 0x000000030b1d7810 */ /* 0x000fe20007ffe0ff */
[C---:B-1----:R-:W-:Y:S01]  /*06d0*/  IMAD.WIDE.U32 R16, R13.reuse, 0x4, R6 ;  /* 0x000000040d107825 */ /* 0x042fe200078e0006 */
[----:B------:R-:W-:-:S04]  /*06e0*/  IADD3 R13, PT, PT, R13, R0, RZ ;  /* 0x000000000d0d7210 */ /* 0x000fc80007ffe0ff */
[-C--:B------:R-:W-:Y:S01]  /*06f0*/  IADD3 R27, PT, PT, R13, R0.reuse, RZ ;  /* 0x000000000d1b7210 */ /* 0x080fe20007ffe0ff */
[--C-:B--2---:R-:W-:Y:S01]  /*0700*/  IMAD.WIDE.U32 R22, R11, 0x4, R8.reuse ;  /* 0x000000040b167825 */ /* 0x104fe200078e0008 */
[----:B0-----:R-:W2:Y:S03]  /*0710*/  LDG.E R16, desc[UR4][R16.64] ;  /* 0x0000000410107981 */ /* 0x001ea6000c1e1900 */
[----:B------:R-:W-:Y:S01]  /*0720*/  IMAD.WIDE.U32 R20, R21, 0x4, R8 ;  /* 0x0000000415147825 */ /* 0x000fe200078e0008 */
[----:B------:R-:W2:Y:S03]  /*0730*/  LDG.E R19, desc[UR4][R22.64] ;  /* 0x0000000416137981 */ /* 0x000ea6000c1e1900 */
[----:B------:R-:W-:Y:S02]  /*0740*/  IMAD.WIDE.U32 R14, R13, 0x4, R6 ;  /* 0x000000040d0e7825 */ /* 0x000fe400078e0006 */
[----:B------:R-:W3:Y:S02]  /*0750*/  LDG.E R20, desc[UR4][R20.64] ;  /* 0x0000000414147981 */ /* 0x000ee4000c1e1900 */
[----:B------:R-:W-:Y:S01]  /*0760*/  IMAD.WIDE.U32 R12, R25, 0x4, R8 ;  /* 0x00000004190c7825 */ /* 0x000fe200078e0008 */
[C---:B------:R-:W-:Y:S01]  /*0770*/  IADD3 R25, PT, PT, R27.reuse, R0, RZ ;  /* 0x000000001b197210 */ /* 0x040fe20007ffe0ff */
[----:B------:R-:W3:Y:S02]  /*0780*/  LDG.E R14, desc[UR4][R14.64] ;  /* 0x000000040e0e7981 */ /* 0x000ee4000c1e1900 */
[----:B------:R-:W-:-:S02]  /*0790*/  IMAD.WIDE.U32 R10, R27, 0x4, R6 ;  /* 0x000000041b0a7825 */ /* 0x000fc400078e0006 */
[----:B------:R-:W4:Y:S02]  /*07a0*/  LDG.E R12, desc[UR4][R12.64] ;  /* 0x000000040c0c7981 */ /* 0x000f24000c1e1900 */
[----:B------:R-:W-:Y:S02]  /*07b0*/  IMAD.WIDE.U32 R8, R29, 0x4, R8 ;  /* 0x000000041d087825 */ /* 0x000fe400078e0008 */
[----:B------:R-:W4:Y:S02]  /*07c0*/  LDG.E R10, desc[UR4][R10.64] ;  /* 0x000000040a0a7981 */ /* 0x000f24000c1e1900 */
[----:B------:R-:W-:Y:S02]  /*07d0*/  IMAD.WIDE.U32 R6, R25, 0x4, R6 ;  /* 0x0000000419067825 */ /* 0x000fe400078e0006 */
[----:B------:R-:W5:Y:S04]  /*07e0*/  LDG.E R8, desc[UR4][R8.64] ;  /* 0x0000000408087981 */ /* 0x000f68000c1e1900 */
[----:B------:R-:W5:Y:S01]  /*07f0*/  LDG.E R6, desc[UR4][R6.64] ;  /* 0x0000000406067981 */ /* 0x000f62000c1e1900 */
[----:B------:R-:W-:Y:S01]  /*0800*/  IADD3 R5, PT, PT, R5, 0x4, RZ ;  /* 0x0000000405057810 */ /* 0x000fe20007ffe0ff */
[----:B--2---:R-:W-:-:S04]  /*0810*/  IMAD R19, R19, R16, R26 ;  /* 0x0000001013137224 */ /* 0x004fc800078e021a */
[----:B---3--:R-:W-:-:S04]  /*0820*/  IMAD R19, R20, R14, R19 ;  /* 0x0000000e14137224 */ /* 0x008fc800078e0213 */
[----:B----4-:R-:W-:-:S04]  /*0830*/  IMAD R19, R12, R10, R19 ;  /* 0x0000000a0c137224 */ /* 0x010fc800078e0213 */
[----:B-----5:R-:W-:-:S07]  /*0840*/  IMAD R26, R8, R6, R19 ;  /* 0x00000006081a7224 */ /* 0x020fce00078e0213 */
.L_x_3:
[----:B------:R-:W-:Y:S05]  /*0850*/  @!P1 BRA `(.L_x_2) ;  /* 0x0000000000749947 */ /* 0x000fea0003800000 */
[----:B------:R-:W-:Y:S02]  /*0860*/  ISETP.NE.AND P0, PT, R18, 0x1, PT ;  /* 0x000000011200780c */ /* 0x000fe40003f05270 */
[----:B------:R-:W-:-:S04]  /*0870*/  LOP3.LUT R4, R0, 0x1, RZ, 0xc0, !PT ;  /* 0x0000000100047812 */ /* 0x000fc800078ec0ff */
[----:B------:R-:W-:-:S07]  /*0880*/  ISETP.NE.U32.AND P1, PT, R4, 0x1, PT ;  /* 0x000000010400780c */ /* 0x000fce0003f25070 */
[----:B------:R-:W1:Y:S01]  /*0890*/  @P0 LDC.64 R16, c[0x0][0x388] ;  /* 0x0000e200ff100b82 */ /* 0x000e620000000a00 */
[-C--:B------:R-:W-:Y:S02]  /*08a0*/  @P0 IMAD R13, R2, R0.reuse, R5 ;  /* 0x00000000020d0224 */ /* 0x080fe400078e0205 */
[CC--:B------:R-:W-:Y:S01]  /*08b0*/  @P0 IMAD R19, R5.reuse, R0.reuse, R3 ;  /* 0x0000000005130224 */ /* 0x0c0fe200078e0203 */
[----:B------:R-:W-:Y:S02]  /*08c0*/  @P0 IADD3 R5, PT, PT, R5, 0x2, RZ ;  /* 0x0000000205050810 */ /* 0x000fe40007ffe0ff */
[----:B------:R-:W-:Y:S02]  /*08d0*/  @P0 IADD3 R21, PT, PT, R13, 0x1, RZ ;  /* 0x000000010d150810 */ /* 0x000fe40007ffe0ff */
[----:B------:R-:W2:Y:S01]  /*08e0*/  @P0 LDC.64 R10, c[0x0][0x390] ;  /* 0x0000e400ff0a0b82 */ /* 0x000ea20000000a00 */
[----:B------:R-:W-:-:S07]  /*08f0*/  @P0 IADD3 R23, PT, PT, R19, R0, RZ ;  /* 0x0000000013170210 */ /* 0x000fce0007ffe0ff */
[----:B------:R-:W3:Y:S08]  /*0900*/  @!P1 LDC.64 R8, c[0x0][0x388] ;  /* 0x0000e200ff089b82 */ /* 0x000ef00000000a00 */
[----:B------:R-:W4:Y:S01]  /*0910*/  @!P1 LDC.64 R6, c[0x0][0x390] ;  /* 0x0000e400ff069b82 */ /* 0x000f220000000a00 */
[----:B-1----:R-:W-:-:S04]  /*0920*/  @P0 IMAD.WIDE.U32 R14, R13, 0x4, R16 ;  /* 0x000000040d0e0825 */ /* 0x002fc800078e0010 */
[----:B--2---:R-:W-:Y:S02]  /*0930*/  @P0 IMAD.WIDE.U32 R12, R19, 0x4, R10 ;  /* 0x00000004130c0825 */ /* 0x004fe400078e000a */
[----:B0-----:R-:W2:Y:S02]  /*0940*/  @P0 LDG.E R15, desc[UR4][R14.64] ;  /* 0x000000040e0f0981 */ /* 0x001ea4000c1e1900 */
[----:B------:R-:W-:Y:S02]  /*0950*/  @!P1 IMAD R19, R2, R0, R5 ;  /* 0x0000000002139224 */ /* 0x000fe400078e0205 */
[----:B------:R-:W-:Y:S01]  /*0960*/  @P0 IMAD.WIDE.U32 R16, R21, 0x4, R16 ;  /* 0x0000000415100825 */ /* 0x000fe200078e0010 */
[----:B------:R-:W2:Y:S03]  /*0970*/  @P0 LDG.E R12, desc[UR4][R12.64] ;  /* 0x000000040c0c0981 */ /* 0x000ea6000c1e1900 */
[----:B------:R-:W-:-:S02]  /*0980*/  @P0 IMAD.WIDE.U32 R10, R23, 0x4, R10 ;  /* 0x00000004170a0825 */ /* 0x000fc400078e000a */
[----:B------:R-:W5:Y:S02]  /*0990*/  @P0 LDG.E R16, desc[UR4][R16.64] ;  /* 0x0000000410100981 */ /* 0x000f64000c1e1900 */
[----:B------:R-:W-:Y:S02]  /*09a0*/  @!P1 IMAD R5, R5, R0, R3 ;  /* 0x0000000005059224 */ /* 0x000fe400078e0203 */
[----:B---3--:R-:W-:Y:S01]  /*09b0*/  @!P1 IMAD.WIDE.U32 R8, R19, 0x4, R8 ;  /* 0x0000000413089825 */ /* 0x008fe200078e0008 */
[----:B------:R-:W5:Y:S03]  /*09c0*/  @P0 LDG.E R10, desc[UR4][R10.64] ;  /* 0x000000040a0a0981 */ /* 0x000f66000c1e1900 */
[----:B----4-:R-:W-:Y:S02]  /*09d0*/  @!P1 IMAD.WIDE.U32 R6, R5, 0x4, R6 ;  /* 0x0000000405069825 */ /* 0x010fe400078e0006 */
[----:B------:R-:W3:Y:S04]  /*09e0*/  @!P1 LDG.E R9, desc[UR4][R8.64] ;  /* 0x0000000408099981 */ /* 0x000ee8000c1e1900 */
[----:B------:R-:W3:Y:S01]  /*09f0*/  @!P1 LDG.E R6, desc[UR4][R6.64] ;  /* 0x0000000406069981 */ /* 0x000ee2000c1e1900 */
[----:B--2---:R-:W-:-:S04]  /*0a00*/  @P0 IMAD R15, R15, R12, R26 ;  /* 0x0000000c0f0f0224 */ /* 0x004fc800078e021a */
[----:B-----5:R-:W-:-:S04]  /*0a10*/  @P0 IMAD R26, R16, R10, R15 ;  /* 0x0000000a101a0224 */ /* 0x020fc800078e020f */
[----:B---3--:R-:W-:-:S07]  /*0a20*/  @!P1 IMAD R26, R9, R6, R26 ;  /* 0x00000006091a9224 */ /* 0x008fce00078e021a */
.L_x_2:
[----:B------:R-:W1:Y:S01]  /*0a30*/  LDC.64 R4, c[0x0][0x380] ;  /* 0x0000e000ff047b82 */ /* 0x000e620000000a00 */
[----:B------:R-:W-:-:S04]  /*0a40*/  IMAD R3, R2, R0, R3 ;  /* 0x0000000002037224 */ /* 0x000fc800078e0203 */
[----:B-1----:R-:W-:-:S05]  /*0a50*/  IMAD.WIDE.U32 R2, R3, 0x4, R4 ;  /* 0x0000000403027825 */ /* 0x002fca00078e0004 */
[----:B0-----:R-:W-:Y:S01]  /*0a60*/  STG.E desc[UR4][R2.64], R26 ;  /* 0x0000001a02007986 */ /* 0x001fe2000c101904 */
[----:B------:R-:W-:Y:S05]  /*0a70*/  EXIT ;  /* 0x000000000000794d */ /* 0x000fea0003800000 */
.L_x_4:
[----:B------:R-:W-:-:S00]  /*0a80*/  BRA `(.L_x_4) ;  /* 0xfffffffc00fc7947 */ /* 0x000fc0000383ffff */
[----:B------:R-:W-:-:S00]  /*0a90*/  NOP ;  /* 0x0000000000007918 */ /* 0x000fc00000000000 */
        /* <DEDUP_REMOVED lines=14> */
.L_x_5:


//--------------------- .nv.shared.reserved.0     --------------------------
	.section	.nv.shared.reserved.0,"aw",@nobits
	.weak		__nv_reservedSMEM_offset_0_alias
	.size		__nv_reservedSMEM_offset_0_alias, 0, 64
	.other		__nv_reservedSMEM_offset_0_alias,@"STO_CUDA_RESERVED_SHARED STV_DEFAULT"
__nv_reservedSMEM_offset_0_alias:
	.zero		0
	.zero		64


//--------------------- .nv.constant0._Z14productoKernelPiPKiS1_j --------------------------
	.section	.nv.constant0._Z14productoKernelPiPKiS1_j,"a",@progbits
	.sectionflags	@""
	.align	4
.nv.constant0._Z14productoKernelPiPKiS1_j:
	.zero		924


//--------------------- SYMBOLS --------------------------

	.type		.nv.reservedSmem.offset0,@object
	.size		.nv.reservedSmem.offset0,0x4
